//
// Generated by NVIDIA NVVM Compiler
//
// Compiler Build ID: CL-36424714
// Cuda compilation tools, release 13.0, V13.0.88
// Based on NVVM 20.0.0
//

.version 9.0
.target sm_100
.address_size 64

	// .globl	_Z13multiplyByTwoPii

.visible .entry _Z13multiplyByTwoPii(
	.param .u64 .ptr .align 1 _Z13multiplyByTwoPii_param_0,
	.param .u32 _Z13multiplyByTwoPii_param_1
)
{
	.reg .pred 	%p<2>;
	.reg .b32 	%r<8>;
	.reg .b64 	%rd<5>;

	ld.param.u64 	%rd1, [_Z13multiplyByTwoPii_param_0];
	ld.param.u32 	%r2, [_Z13multiplyByTwoPii_param_1];
	mov.u32 	%r3, %ctaid.x;
	mov.u32 	%r4, %ntid.x;
	mov.u32 	%r5, %tid.x;
	mad.lo.s32 	%r1, %r3, %r4, %r5;
	setp.ge.s32 	%p1, %r1, %r2;
	@%p1 bra 	$L__BB0_2;
	cvta.to.global.u64 	%rd2, %rd1;
	mul.wide.s32 	%rd3, %r1, 4;
	add.s64 	%rd4, %rd2, %rd3;
	ld.global.u32 	%r6, [%rd4];
	shl.b32 	%r7, %r6, 1;
	st.global.u32 	[%rd4], %r7;
$L__BB0_2:
	ret;

}


// ===== COMPILED SASS (sm_100) =====

	.target	sm_100

	.elftype	@"ET_EXEC"


//--------------------- .note.nv.tkinfo           --------------------------
	.section	.note.nv.tkinfo,"",@"SHT_NOTE"
	.sectionflags	@"SHF_NOTE_NV_TKINFO"
	.tkinfo
        /*0018*/ 	.word	0x00000002
        /*0030*/ 	.string	""
        /*0030*/ 	.string	"ptxas"
        /*0030*/ 	.string	"Cuda compilation tools, release 13.0, V13.0.88"
        /*0030*/ 	.string	"Build cuda_13.0.r13.0/compiler.36424714_0"
        /*0030*/ 	.string	"-arch sm_100 -m 64 "



//--------------------- .note.nv.cuinfo           --------------------------
	.section	.note.nv.cuinfo,"",@"SHT_NOTE"
	.sectionflags	@"SHF_NOTE_NV_CUINFO"
        /*0018*/ 	.short	0x0002
        /*001a*/ 	.short	0x0064
        /*001c*/ 	.short	0x0082
	.zero		2


//--------------------- .nv.info                  --------------------------
	.section	.nv.info,"",@"SHT_CUDA_INFO"
	.align	4


	//----- nvinfo : EIATTR_REGCOUNT
	.align		4
        /*0000*/ 	.byte	0x04, 0x2f
        /*0002*/ 	.short	(.L_1 - .L_0)
	.align		4
.L_0:
        /*0004*/ 	.word	index@(_Z13multiplyByTwoPii)
        /*0008*/ 	.word	0x00000008


	//----- nvinfo : EIATTR_FRAME_SIZE
	.align		4
.L_1:
        /*000c*/ 	.byte	0x04, 0x11
        /*000e*/ 	.short	(.L_3 - .L_2)
	.align		4
.L_2:
        /*0010*/ 	.word	index@(_Z13multiplyByTwoPii)
        /*0014*/ 	.word	0x00000000


	//----- nvinfo : EIATTR_MIN_STACK_SIZE
	.align		4
.L_3:
        /*0018*/ 	.byte	0x04, 0x12
        /*001a*/ 	.short	(.L_5 - .L_4)
	.align		4
.L_4:
        /*001c*/ 	.word	index@(_Z13multiplyByTwoPii)
        /*0020*/ 	.word	0x00000000
.L_5:


//--------------------- .nv.compat                --------------------------
	.section	.nv.compat,"",@"SHT_CUDA_COMPAT_INFO"
	.align	4
        /*0000*/ 	.byte	0x02, 0x09, 0x00, 0x00, 0x02, 0x02, 0x01, 0x00, 0x02, 0x05, 0x05, 0x00, 0x03, 0x07, 0x01, 0x01
        /*0010*/ 	.byte	0x02, 0x03, 0x00, 0x00, 0x02, 0x06, 0x01, 0x00, 0x04, 0x0b, 0x08, 0x00, 0x09, 0x00, 0x00, 0x00
        /*0020*/ 	.byte	0x00, 0x00, 0x00, 0x00


//--------------------- .nv.info._Z13multiplyByTwoPii --------------------------
	.section	.nv.info._Z13multiplyByTwoPii,"",@"SHT_CUDA_INFO"
	.sectionflags	@""
	.align	4


	//----- nvinfo : EIATTR_CUDA_API_VERSION
	.align		4
        /*0000*/ 	.byte	0x04, 0x37
        /*0002*/ 	.short	(.L_7 - .L_6)
.L_6:
        /*0004*/ 	.word	0x00000082


	//----- nvinfo : EIATTR_KPARAM_INFO
	.align		4
.L_7:
        /*0008*/ 	.byte	0x04, 0x17
        /*000a*/ 	.short	(.L_9 - .L_8)
.L_8:
        /*000c*/ 	.word	0x00000000
        /*0010*/ 	.short	0x0001
        /*0012*/ 	.short	0x0008
        /*0014*/ 	.byte	0x00, 0xf0, 0x11, 0x00


	//----- nvinfo : EIATTR_KPARAM_INFO
	.align		4
.L_9:
        /*0018*/ 	.byte	0x04, 0x17
        /*001a*/ 	.short	(.L_11 - .L_10)
.L_10:
        /*001c*/ 	.word	0x00000000
        /*0020*/ 	.short	0x0000
        /*0022*/ 	.short	0x0000
        /*0024*/ 	.byte	0x00, 0xf5, 0x21, 0x00


	//----- nvinfo : EIATTR_SPARSE_MMA_MASK
	.align		4
.L_11:
        /*0028*/ 	.byte	0x03, 0x50
        /*002a*/ 	.short	0x0000


	//----- nvinfo : EIATTR_MAXREG_COUNT
	.align		4
        /*002c*/ 	.byte	0x03, 0x1b
        /*002e*/ 	.short	0x00ff


	//----- nvinfo : EIATTR_MERCURY_ISA_VERSION
	.align		4
        /*0030*/ 	.byte	0x03, 0x5f
        /*0032*/ 	.short	0x0101


	//----- nvinfo : EIATTR_VRC_CTA_INIT_COUNT
	.align		4
        /*0034*/ 	.byte	0x02, 0x4a
	.zero		1
	.zero		1


	//----- nvinfo : EIATTR_EXIT_INSTR_OFFSETS
	.align		4
        /*0038*/ 	.byte	0x04, 0x1c
        /*003a*/ 	.short	(.L_13 - .L_12)


	//   ....[0]....
.L_12:
        /*003c*/ 	.word	0x00000070


	//   ....[1]....
        /*0040*/ 	.word	0x000000e0


	//----- nvinfo : EIATTR_CBANK_PARAM_SIZE
	.align		4
.L_13:
        /*0044*/ 	.byte	0x03, 0x19
        /*0046*/ 	.short	0x000c


	//----- nvinfo : EIATTR_PARAM_CBANK
	.align		4
        /*0048*/ 	.byte	0x04, 0x0a
        /*004a*/ 	.short	(.L_15 - .L_14)
	.align		4
.L_14:
        /*004c*/ 	.word	index@(.nv.constant0._Z13multiplyByTwoPii)
        /*0050*/ 	.short	0x0380
        /*0052*/ 	.short	0x000c


	//----- nvinfo : EIATTR_SW_WAR
	.align		4
.L_15:
        /*0054*/ 	.byte	0x04, 0x36
        /*0056*/ 	.short	(.L_17 - .L_16)
.L_16:
        /*0058*/ 	.word	0x00000008
.L_17:


//--------------------- .nv.callgraph             --------------------------
	.section	.nv.callgraph,"",@"SHT_CUDA_CALLGRAPH"
	.align	4
	.sectionentsize	8
	.align		4
        /*0000*/ 	.word	0x00000000
	.align		4
        /*0004*/ 	.word	0xffffffff
	.align		4
        /*0008*/ 	.word	0x00000000
	.align		4
        /*000c*/ 	.word	0xfffffffe
	.align		4
        /*0010*/ 	.word	0x00000000
	.align		4
        /*0014*/ 	.word	0xfffffffd
	.align		4
        /*0018*/ 	.word	0x00000000
	.align		4
        /*001c*/ 	.word	0xfffffffc


//--------------------- .text._Z13multiplyByTwoPii --------------------------
	.section	.text._Z13multiplyByTwoPii,"ax",@progbits
	.align	128
        .global         _Z13multiplyByTwoPii
        .type           _Z13multiplyByTwoPii,@function
        .size           _Z13multiplyByTwoPii,(.L_x_1 - _Z13multiplyByTwoPii)
        .other          _Z13multiplyByTwoPii,@"STO_CUDA_ENTRY STV_DEFAULT"
_Z13multiplyByTwoPii:
.text._Z13multiplyByTwoPii:
[----:B------:R-:W-:Y:S01]  /*0000*/  LDC R1, c[0x0][0x37c] ;  /* 0x0000df00ff017b82 */ /* 0x000fe20000000800 */
[----:B------:R-:W0:Y:S07]  /*0010*/  S2R R0, SR_TID.X ;  /* 0x0000000000007919 */ /* 0x000e2e0000002100 */
[----:B------:R-:W0:Y:S01]  /*0020*/  S2UR UR4, SR_CTAID.X ;  /* 0x00000000000479c3 */ /* 0x000e220000002500 */
[----:B------:R-:W1:Y:S07]  /*0030*/  LDCU UR5, c[0x0][0x388] ;  /* 0x00007100ff0577ac */ /* 0x000e6e0008000800 */
[----:B------:R-:W0:Y:S02]  /*0040*/  LDC R5, c[0x0][0x360] ;  /* 0x0000d800ff057b82 */ /* 0x000e240000000800 */
[----:B0-----:R-:W-:-:S05]  /*0050*/  IMAD R5, R5, UR4, R0 ;  /* 0x0000000405057c24 */ /* 0x001fca000f8e0200 */
[----:B-1----:R-:W-:-:S13]  /*0060*/  ISETP.GE.AND P0, PT, R5, UR5, PT ;  /* 0x0000000505007c0c */ /* 0x002fda000bf06270 */
[----:B------:R-:W-:Y:S05]  /*0070*/  @P0 EXIT ;  /* 0x000000000000094d */ /* 0x000fea0003800000 */
[----:B------:R-:W0:Y:S01]  /*0080*/  LDC.64 R2, c[0x0][0x380] ;  /* 0x0000e000ff027b82 */ /* 0x000e220000000a00 */
[----:B------:R-:W1:Y:S01]  /*0090*/  LDCU.64 UR4, c[0x0][0x358] ;  /* 0x00006b00ff0477ac */ /* 0x000e620008000a00 */
[----:B0-----:R-:W-:-:S05]  /*00a0*/  IMAD.WIDE R2, R5, 0x4, R2 ;  /* 0x0000000405027825 */ /* 0x001fca00078e0202 */
[----:B-1----:R-:W2:Y:S02]  /*00b0*/  LDG.E R0, desc[UR4][R2.64] ;  /* 0x0000000402007981 */ /* 0x002ea4000c1e1900 */
[----:B--2---:R-:W-:-:S05]  /*00c0*/  SHF.L.U32 R5, R0, 0x1, RZ ;  /* 0x0000000100057819 */ /* 0x004fca00000006ff */
[----:B------:R-:W-:Y:S01]  /*00d0*/  STG.E desc[UR4][R2.64], R5 ;  /* 0x0000000502007986 */ /* 0x000fe2000c101904 */
[----:B------:R-:W-:Y:S05]  /*00e0*/  EXIT ;  /* 0x000000000000794d */ /* 0x000fea0003800000 */
.L_x_0:
[----:B------:R-:W-:-:S00]  /*00f0*/  BRA `(.L_x_0) ;  /* 0xfffffffc00fc7947 */ /* 0x000fc0000383ffff */
[----:B------:R-:W-:-:S00]  /*0100*/  NOP ;  /* 0x0000000000007918 */ /* 0x000fc00000000000 */
[----:B------:R-:W-:-:S00]  /*0110*/  NOP ;  /* 0x0000000000007918 */ /* 0x000fc00000000000 */
[----:B------:R-:W-:-:S00]  /*0120*/  NOP ;  /* 0x0000000000007918 */ /* 0x000fc00000000000 */
[----:B------:R-:W-:-:S00]  /*0130*/  NOP ;  /* 0x0000000000007918 */ /* 0x000fc00000000000 */
[----:B------:R-:W-:-:S00]  /*0140*/  NOP ;  /* 0x0000000000007918 */ /* 0x000fc00000000000 */
[----:B------:R-:W-:-:S00]  /*0150*/  NOP ;  /* 0x0000000000007918 */ /* 0x000fc00000000000 */
[----:B------:R-:W-:-:S00]  /*0160*/  NOP ;  /* 0x0000000000007918 */ /* 0x000fc00000000000 */
[----:B------:R-:W-:-:S00]  /*0170*/  NOP ;  /* 0x0000000000007918 */ /* 0x000fc00000000000 */
.L_x_1:


//--------------------- .nv.shared.reserved.0     --------------------------
	.section	.nv.shared.reserved.0,"aw",@nobits
	.weak		__nv_reservedSMEM_offset_0_alias
	.size		__nv_reservedSMEM_offset_0_alias, 0, 64
	.other		__nv_reservedSMEM_offset_0_alias,@"STO_CUDA_RESERVED_SHARED STV_DEFAULT"
__nv_reservedSMEM_offset_0_alias:
	.zero		0
	.zero		64


//--------------------- .nv.constant0._Z13multiplyByTwoPii --------------------------
	.section	.nv.constant0._Z13multiplyByTwoPii,"a",@progbits
	.sectionflags	@""
	.align	4
.nv.constant0._Z13multiplyByTwoPii:
	.zero		908


//--------------------- SYMBOLS --------------------------

	.type		.nv.reservedSmem.offset0,@object
	.size		.nv.reservedSmem.offset0,0x4
